//
// Generated by NVIDIA NVVM Compiler
//
// Compiler Build ID: CL-36424714
// Cuda compilation tools, release 13.0, V13.0.88
// Based on NVVM 20.0.0
//

.version 9.0
.target sm_100
.address_size 64

	// .globl	_Z15gpu_matrix_multPiS_S_iii
// _ZZ15gpu_matrix_multPiS_S_iiiE2sA has been demoted
// _ZZ15gpu_matrix_multPiS_S_iiiE2sB has been demoted

.visible .entry _Z15gpu_matrix_multPiS_S_iii(
	.param .u64 .ptr .align 1 _Z15gpu_matrix_multPiS_S_iii_param_0,
	.param .u64 .ptr .align 1 _Z15gpu_matrix_multPiS_S_iii_param_1,
	.param .u64 .ptr .align 1 _Z15gpu_matrix_multPiS_S_iii_param_2,
	.param .u32 _Z15gpu_matrix_multPiS_S_iii_param_3,
	.param .u32 _Z15gpu_matrix_multPiS_S_iii_param_4,
	.param .u32 _Z15gpu_matrix_multPiS_S_iii_param_5
)
{
	.reg .pred 	%p<27>;
	.reg .b32 	%r<169>;
	.reg .b64 	%rd<21>;
	// demoted variable
	.shared .align 4 .b8 _ZZ15gpu_matrix_multPiS_S_iiiE2sA[256];
	// demoted variable
	.shared .align 4 .b8 _ZZ15gpu_matrix_multPiS_S_iiiE2sB[256];
	ld.param.u64 	%rd4, [_Z15gpu_matrix_multPiS_S_iii_param_0];
	ld.param.u64 	%rd5, [_Z15gpu_matrix_multPiS_S_iii_param_1];
	ld.param.u64 	%rd3, [_Z15gpu_matrix_multPiS_S_iii_param_2];
	ld.param.u32 	%r40, [_Z15gpu_matrix_multPiS_S_iii_param_3];
	ld.param.u32 	%r41, [_Z15gpu_matrix_multPiS_S_iii_param_4];
	ld.param.u32 	%r42, [_Z15gpu_matrix_multPiS_S_iii_param_5];
	cvta.to.global.u64 	%rd1, %rd5;
	cvta.to.global.u64 	%rd2, %rd4;
	mov.u32 	%r44, %ntid.y;
	mov.u32 	%r45, %ctaid.y;
	mov.u32 	%r1, %tid.y;
	mad.lo.s32 	%r46, %r44, %r45, %r1;
	mov.u32 	%r47, %ctaid.z;
	mul.lo.s32 	%r48, %r44, %r47;
	add.s32 	%r2, %r46, %r48;
	mov.u32 	%r49, %ntid.x;
	mov.u32 	%r50, %ctaid.x;
	mov.u32 	%r3, %tid.x;
	mad.lo.s32 	%r51, %r49, %r50, %r3;
	add.s32 	%r4, %r51, %r48;
	shl.b32 	%r52, %r1, 5;
	mov.u32 	%r53, _ZZ15gpu_matrix_multPiS_S_iiiE2sA;
	add.s32 	%r5, %r53, %r52;
	shl.b32 	%r54, %r3, 2;
	add.s32 	%r6, %r5, %r54;
	mov.b32 	%r168, 0;
	st.shared.u32 	[%r6], %r168;
	shl.b32 	%r55, %r3, 5;
	mov.u32 	%r56, _ZZ15gpu_matrix_multPiS_S_iiiE2sB;
	add.s32 	%r7, %r56, %r55;
	shl.b32 	%r57, %r1, 2;
	add.s32 	%r58, %r7, %r57;
	st.shared.u32 	[%r58], %r168;
	shr.s32 	%r59, %r41, 31;
	shr.u32 	%r60, %r59, 29;
	add.s32 	%r61, %r41, %r60;
	shr.s32 	%r8, %r61, 3;
	setp.lt.s32 	%p1, %r41, 8;
	@%p1 bra 	$L__BB0_19;
	mul.lo.s32 	%r9, %r41, %r2;
	add.s32 	%r66, %r56, %r52;
	add.s32 	%r10, %r66, %r54;
	mad.lo.s32 	%r11, %r3, -28, %r7;
	and.b32  	%r68, %r41, 2147483640;
	setp.eq.s32 	%p2, %r68, 8;
	mov.b32 	%r166, 0;
	mov.u32 	%r168, %r166;
	@%p2 bra 	$L__BB0_13;
	and.b32  	%r70, %r8, 268435454;
	neg.s32 	%r163, %r70;
	add.s32 	%r71, %r1, 8;
	mad.lo.s32 	%r161, %r42, %r71, %r4;
	shl.b32 	%r14, %r42, 4;
	mad.lo.s32 	%r160, %r1, %r42, %r4;
	add.s32 	%r72, %r3, %r9;
	add.s32 	%r159, %r72, 8;
	mov.b32 	%r168, 0;
	mov.u32 	%r158, %r3;
	mov.u32 	%r162, %r1;
$L__BB0_3:
	setp.ge.s32 	%p3, %r2, %r40;
	setp.ge.u32 	%p4, %r158, %r41;
	or.pred  	%p5, %p3, %p4;
	@%p5 bra 	$L__BB0_5;
	add.s32 	%r73, %r159, -8;
	mul.wide.u32 	%rd6, %r73, 4;
	add.s64 	%rd7, %rd2, %rd6;
	ld.global.u32 	%r74, [%rd7];
	st.shared.u32 	[%r6], %r74;
$L__BB0_5:
	setp.ge.s32 	%p6, %r4, %r42;
	bar.sync 	0;
	setp.ge.u32 	%p7, %r162, %r41;
	or.pred  	%p8, %p6, %p7;
	@%p8 bra 	$L__BB0_7;
	mul.wide.u32 	%rd8, %r160, 4;
	add.s64 	%rd9, %rd1, %rd8;
	ld.global.u32 	%r75, [%rd9];
	st.shared.u32 	[%r10], %r75;
$L__BB0_7:
	bar.sync 	0;
	ld.shared.u32 	%r76, [%r5];
	ld.shared.u32 	%r77, [%r11];
	mad.lo.s32 	%r78, %r77, %r76, %r168;
	ld.shared.u32 	%r79, [%r5+4];
	ld.shared.u32 	%r80, [%r11+32];
	mad.lo.s32 	%r81, %r80, %r79, %r78;
	ld.shared.u32 	%r82, [%r5+8];
	ld.shared.u32 	%r83, [%r11+64];
	mad.lo.s32 	%r84, %r83, %r82, %r81;
	ld.shared.u32 	%r85, [%r5+12];
	ld.shared.u32 	%r86, [%r11+96];
	mad.lo.s32 	%r87, %r86, %r85, %r84;
	ld.shared.u32 	%r88, [%r5+16];
	ld.shared.u32 	%r89, [%r11+128];
	mad.lo.s32 	%r90, %r89, %r88, %r87;
	ld.shared.u32 	%r91, [%r5+20];
	ld.shared.u32 	%r92, [%r11+160];
	mad.lo.s32 	%r93, %r92, %r91, %r90;
	ld.shared.u32 	%r94, [%r5+24];
	ld.shared.u32 	%r95, [%r11+192];
	mad.lo.s32 	%r96, %r95, %r94, %r93;
	ld.shared.u32 	%r97, [%r5+28];
	ld.shared.u32 	%r98, [%r11+224];
	mad.lo.s32 	%r24, %r98, %r97, %r96;
	bar.sync 	0;
	add.s32 	%r99, %r158, 8;
	setp.ge.u32 	%p10, %r99, %r41;
	or.pred  	%p11, %p3, %p10;
	@%p11 bra 	$L__BB0_9;
	mul.wide.u32 	%rd10, %r159, 4;
	add.s64 	%rd11, %rd2, %rd10;
	ld.global.u32 	%r100, [%rd11];
	st.shared.u32 	[%r6], %r100;
$L__BB0_9:
	bar.sync 	0;
	add.s32 	%r101, %r162, 8;
	setp.ge.u32 	%p13, %r101, %r41;
	or.pred  	%p14, %p6, %p13;
	@%p14 bra 	$L__BB0_11;
	mul.wide.u32 	%rd12, %r161, 4;
	add.s64 	%rd13, %rd1, %rd12;
	ld.global.u32 	%r102, [%rd13];
	st.shared.u32 	[%r10], %r102;
$L__BB0_11:
	bar.sync 	0;
	ld.shared.u32 	%r103, [%r5];
	ld.shared.u32 	%r104, [%r11];
	mad.lo.s32 	%r105, %r104, %r103, %r24;
	ld.shared.u32 	%r106, [%r5+4];
	ld.shared.u32 	%r107, [%r11+32];
	mad.lo.s32 	%r108, %r107, %r106, %r105;
	ld.shared.u32 	%r109, [%r5+8];
	ld.shared.u32 	%r110, [%r11+64];
	mad.lo.s32 	%r111, %r110, %r109, %r108;
	ld.shared.u32 	%r112, [%r5+12];
	ld.shared.u32 	%r113, [%r11+96];
	mad.lo.s32 	%r114, %r113, %r112, %r111;
	ld.shared.u32 	%r115, [%r5+16];
	ld.shared.u32 	%r116, [%r11+128];
	mad.lo.s32 	%r117, %r116, %r115, %r114;
	ld.shared.u32 	%r118, [%r5+20];
	ld.shared.u32 	%r119, [%r11+160];
	mad.lo.s32 	%r120, %r119, %r118, %r117;
	ld.shared.u32 	%r121, [%r5+24];
	ld.shared.u32 	%r122, [%r11+192];
	mad.lo.s32 	%r123, %r122, %r121, %r120;
	ld.shared.u32 	%r124, [%r5+28];
	ld.shared.u32 	%r125, [%r11+224];
	mad.lo.s32 	%r168, %r125, %r124, %r123;
	bar.sync 	0;
	add.s32 	%r163, %r163, 2;
	add.s32 	%r162, %r162, 16;
	add.s32 	%r161, %r161, %r14;
	add.s32 	%r160, %r160, %r14;
	add.s32 	%r159, %r159, 16;
	add.s32 	%r158, %r158, 16;
	setp.ne.s32 	%p15, %r163, 0;
	@%p15 bra 	$L__BB0_3;
	shl.b32 	%r126, %r8, 3;
	and.b32  	%r166, %r126, 2147483632;
$L__BB0_13:
	and.b32  	%r127, %r8, 1;
	setp.eq.b32 	%p16, %r127, 1;
	not.pred 	%p17, %p16;
	@%p17 bra 	$L__BB0_19;
	setp.ge.s32 	%p18, %r2, %r40;
	add.s32 	%r128, %r166, %r3;
	setp.ge.u32 	%p19, %r128, %r41;
	or.pred  	%p20, %p18, %p19;
	@%p20 bra 	$L__BB0_16;
	add.s32 	%r129, %r128, %r9;
	mul.wide.u32 	%rd14, %r129, 4;
	add.s64 	%rd15, %rd2, %rd14;
	ld.global.u32 	%r130, [%rd15];
	st.shared.u32 	[%r6], %r130;
$L__BB0_16:
	setp.ge.s32 	%p21, %r4, %r42;
	bar.sync 	0;
	add.s32 	%r131, %r166, %r1;
	setp.ge.u32 	%p22, %r131, %r41;
	or.pred  	%p23, %p21, %p22;
	@%p23 bra 	$L__BB0_18;
	mad.lo.s32 	%r132, %r131, %r42, %r4;
	mul.wide.u32 	%rd16, %r132, 4;
	add.s64 	%rd17, %rd1, %rd16;
	ld.global.u32 	%r133, [%rd17];
	st.shared.u32 	[%r10], %r133;
$L__BB0_18:
	bar.sync 	0;
	ld.shared.u32 	%r134, [%r5];
	ld.shared.u32 	%r135, [%r11];
	mad.lo.s32 	%r136, %r135, %r134, %r168;
	ld.shared.u32 	%r137, [%r5+4];
	ld.shared.u32 	%r138, [%r11+32];
	mad.lo.s32 	%r139, %r138, %r137, %r136;
	ld.shared.u32 	%r140, [%r5+8];
	ld.shared.u32 	%r141, [%r11+64];
	mad.lo.s32 	%r142, %r141, %r140, %r139;
	ld.shared.u32 	%r143, [%r5+12];
	ld.shared.u32 	%r144, [%r11+96];
	mad.lo.s32 	%r145, %r144, %r143, %r142;
	ld.shared.u32 	%r146, [%r5+16];
	ld.shared.u32 	%r147, [%r11+128];
	mad.lo.s32 	%r148, %r147, %r146, %r145;
	ld.shared.u32 	%r149, [%r5+20];
	ld.shared.u32 	%r150, [%r11+160];
	mad.lo.s32 	%r151, %r150, %r149, %r148;
	ld.shared.u32 	%r152, [%r5+24];
	ld.shared.u32 	%r153, [%r11+192];
	mad.lo.s32 	%r154, %r153, %r152, %r151;
	ld.shared.u32 	%r155, [%r5+28];
	ld.shared.u32 	%r156, [%r11+224];
	mad.lo.s32 	%r168, %r156, %r155, %r154;
	bar.sync 	0;
$L__BB0_19:
	setp.ge.s32 	%p24, %r2, %r40;
	setp.ge.s32 	%p25, %r4, %r42;
	or.pred  	%p26, %p24, %p25;
	@%p26 bra 	$L__BB0_21;
	mad.lo.s32 	%r157, %r42, %r2, %r4;
	cvta.to.global.u64 	%rd18, %rd3;
	mul.wide.s32 	%rd19, %r157, 4;
	add.s64 	%rd20, %rd18, %rd19;
	st.global.u32 	[%rd20], %r168;
$L__BB0_21:
	ret;

}


// ===== COMPILED SASS (sm_100) =====

	.target	sm_100

	.elftype	@"ET_EXEC"


//--------------------- .note.nv.tkinfo           --------------------------
	.section	.note.nv.tkinfo,"",@"SHT_NOTE"
	.sectionflags	@"SHF_NOTE_NV_TKINFO"
	.tkinfo
        /*0018*/ 	.word	0x00000002
        /*0030*/ 	.string	""
        /*0030*/ 	.string	"ptxas"
        /*0030*/ 	.string	"Cuda compilation tools, release 13.0, V13.0.88"
        /*0030*/ 	.string	"Build cuda_13.0.r13.0/compiler.36424714_0"
        /*0030*/ 	.string	"-arch sm_100 -m 64 "



//--------------------- .note.nv.cuinfo           --------------------------
	.section	.note.nv.cuinfo,"",@"SHT_NOTE"
	.sectionflags	@"SHF_NOTE_NV_CUINFO"
        /*0018*/ 	.short	0x0002
        /*001a*/ 	.short	0x0064
        /*001c*/ 	.short	0x0082
	.zero		2


//--------------------- .nv.info                  --------------------------
	.section	.nv.info,"",@"SHT_CUDA_INFO"
	.align	4


	//----- nvinfo : EIATTR_REGCOUNT
	.align		4
        /*0000*/ 	.byte	0x04, 0x2f
        /*0002*/ 	.short	(.L_1 - .L_0)
	.align		4
.L_0:
        /*0004*/ 	.word	index@(_Z15gpu_matrix_multPiS_S_iii)
        /*0008*/ 	.word	0x00000020


	//----- nvinfo : EIATTR_FRAME_SIZE
	.align		4
.L_1:
        /*000c*/ 	.byte	0x04, 0x11
        /*000e*/ 	.short	(.L_3 - .L_2)
	.align		4
.L_2:
        /*0010*/ 	.word	index@(_Z15gpu_matrix_multPiS_S_iii)
        /*0014*/ 	.word	0x00000000


	//----- nvinfo : EIATTR_MIN_STACK_SIZE
	.align		4
.L_3:
        /*0018*/ 	.byte	0x04, 0x12
        /*001a*/ 	.short	(.L_5 - .L_4)
	.align		4
.L_4:
        /*001c*/ 	.word	index@(_Z15gpu_matrix_multPiS_S_iii)
        /*0020*/ 	.word	0x00000000
.L_5:


//--------------------- .nv.compat                --------------------------
	.section	.nv.compat,"",@"SHT_CUDA_COMPAT_INFO"
	.align	4
        /*0000*/ 	.byte	0x02, 0x09, 0x00, 0x00, 0x02, 0x02, 0x01, 0x00, 0x02, 0x05, 0x05, 0x00, 0x03, 0x07, 0x01, 0x01
        /*0010*/ 	.byte	0x02, 0x03, 0x00, 0x00, 0x02, 0x06, 0x01, 0x00, 0x04, 0x0b, 0x08, 0x00, 0x09, 0x00, 0x00, 0x00
        /*0020*/ 	.byte	0x00, 0x00, 0x00, 0x00


//--------------------- .nv.info._Z15gpu_matrix_multPiS_S_iii --------------------------
	.section	.nv.info._Z15gpu_matrix_multPiS_S_iii,"",@"SHT_CUDA_INFO"
	.sectionflags	@""
	.align	4


	//----- nvinfo : EIATTR_CUDA_API_VERSION
	.align		4
        /*0000*/ 	.byte	0x04, 0x37
        /*0002*/ 	.short	(.L_7 - .L_6)
.L_6:
        /*0004*/ 	.word	0x00000082


	//----- nvinfo : EIATTR_KPARAM_INFO
	.align		4
.L_7:
        /*0008*/ 	.byte	0x04, 0x17
        /*000a*/ 	.short	(.L_9 - .L_8)
.L_8:
        /*000c*/ 	.word	0x00000000
        /*0010*/ 	.short	0x0005
        /*0012*/ 	.short	0x0020
        /*0014*/ 	.byte	0x00, 0xf0, 0x11, 0x00


	//----- nvinfo : EIATTR_KPARAM_INFO
	.align		4
.L_9:
        /*0018*/ 	.byte	0x04, 0x17
        /*001a*/ 	.short	(.L_11 - .L_10)
.L_10:
        /*001c*/ 	.word	0x00000000
        /*0020*/ 	.short	0x0004
        /*0022*/ 	.short	0x001c
        /*0024*/ 	.byte	0x00, 0xf0, 0x11, 0x00


	//----- nvinfo : EIATTR_KPARAM_INFO
	.align		4
.L_11:
        /*0028*/ 	.byte	0x04, 0x17
        /*002a*/ 	.short	(.L_13 - .L_12)
.L_12:
        /*002c*/ 	.word	0x00000000
        /*0030*/ 	.short	0x0003
        /*0032*/ 	.short	0x0018
        /*0034*/ 	.byte	0x00, 0xf0, 0x11, 0x00


	//----- nvinfo : EIATTR_KPARAM_INFO
	.align		4
.L_13:
        /*0038*/ 	.byte	0x04, 0x17
        /*003a*/ 	.short	(.L_15 - .L_14)
.L_14:
        /*003c*/ 	.word	0x00000000
        /*0040*/ 	.short	0x0002
        /*0042*/ 	.short	0x0010
        /*0044*/ 	.byte	0x00, 0xf5, 0x21, 0x00


	//----- nvinfo : EIATTR_KPARAM_INFO
	.align		4
.L_15:
        /*0048*/ 	.byte	0x04, 0x17
        /*004a*/ 	.short	(.L_17 - .L_16)
.L_16:
        /*004c*/ 	.word	0x00000000
        /*0050*/ 	.short	0x0001
        /*0052*/ 	.short	0x0008
        /*0054*/ 	.byte	0x00, 0xf5, 0x21, 0x00


	//----- nvinfo : EIATTR_KPARAM_INFO
	.align		4
.L_17:
        /*0058*/ 	.byte	0x04, 0x17
        /*005a*/ 	.short	(.L_19 - .L_18)
.L_18:
        /*005c*/ 	.word	0x00000000
        /*0060*/ 	.short	0x0000
        /*0062*/ 	.short	0x0000
        /*0064*/ 	.byte	0x00, 0xf5, 0x21, 0x00


	//----- nvinfo : EIATTR_SPARSE_MMA_MASK
	.align		4
.L_19:
        /*0068*/ 	.byte	0x03, 0x50
        /*006a*/ 	.short	0x0000


	//----- nvinfo : EIATTR_MAXREG_COUNT
	.align		4
        /*006c*/ 	.byte	0x03, 0x1b
        /*006e*/ 	.short	0x00ff


	//----- nvinfo : EIATTR_NUM_BARRIERS
	.align		4
        /*0070*/ 	.byte	0x02, 0x4c
        /*0072*/ 	.byte	0x01
	.zero		1


	//----- nvinfo : EIATTR_MERCURY_ISA_VERSION
	.align		4
        /*0074*/ 	.byte	0x03, 0x5f
        /*0076*/ 	.short	0x0101


	//----- nvinfo : EIATTR_VRC_CTA_INIT_COUNT
	.align		4
        /*0078*/ 	.byte	0x02, 0x4a
	.zero		1
	.zero		1


	//----- nvinfo : EIATTR_EXIT_INSTR_OFFSETS
	.align		4
        /*007c*/ 	.byte	0x04, 0x1c
        /*007e*/ 	.short	(.L_21 - .L_20)


	//   ....[0]....
.L_20:
        /*0080*/ 	.word	0x00000b40


	//   ....[1]....
        /*0084*/ 	.word	0x00000b90


	//----- nvinfo : EIATTR_CRS_STACK_SIZE
	.align		4
.L_21:
        /*0088*/ 	.byte	0x04, 0x1e
        /*008a*/ 	.short	(.L_23 - .L_22)
.L_22:
        /*008c*/ 	.word	0x00000000


	//----- nvinfo : EIATTR_CBANK_PARAM_SIZE
	.align		4
.L_23:
        /*0090*/ 	.byte	0x03, 0x19
        /*0092*/ 	.short	0x0024


	//----- nvinfo : EIATTR_PARAM_CBANK
	.align		4
        /*0094*/ 	.byte	0x04, 0x0a
        /*0096*/ 	.short	(.L_25 - .L_24)
	.align		4
.L_24:
        /*0098*/ 	.word	index@(.nv.constant0._Z15gpu_matrix_multPiS_S_iii)
        /*009c*/ 	.short	0x0380
        /*009e*/ 	.short	0x0024


	//----- nvinfo : EIATTR_SW_WAR
	.align		4
.L_25:
        /*00a0*/ 	.byte	0x04, 0x36
        /*00a2*/ 	.short	(.L_27 - .L_26)
.L_26:
        /*00a4*/ 	.word	0x00000008
.L_27:


//--------------------- .nv.callgraph             --------------------------
	.section	.nv.callgraph,"",@"SHT_CUDA_CALLGRAPH"
	.align	4
	.sectionentsize	8
	.align		4
        /*0000*/ 	.word	0x00000000
	.align		4
        /*0004*/ 	.word	0xffffffff
	.align		4
        /*0008*/ 	.word	0x00000000
	.align		4
        /*000c*/ 	.word	0xfffffffe
	.align		4
        /*0010*/ 	.word	0x00000000
	.align		4
        /*0014*/ 	.word	0xfffffffd
	.align		4
        /*0018*/ 	.word	0x00000000
	.align		4
        /*001c*/ 	.word	0xfffffffc


//--------------------- .text._Z15gpu_matrix_multPiS_S_iii --------------------------
	.section	.text._Z15gpu_matrix_multPiS_S_iii,"ax",@progbits
	.align	128
        .global         _Z15gpu_matrix_multPiS_S_iii
        .type           _Z15gpu_matrix_multPiS_S_iii,@function
        .size           _Z15gpu_matrix_multPiS_S_iii,(.L_x_6 - _Z15gpu_matrix_multPiS_S_iii)
        .other          _Z15gpu_matrix_multPiS_S_iii,@"STO_CUDA_ENTRY STV_DEFAULT"
_Z15gpu_matrix_multPiS_S_iii:
.text._Z15gpu_matrix_multPiS_S_iii:
[----:B------:R-:W-:Y:S01]  /*0000*/  LDC R1, c[0x0][0x37c] ;  /* 0x0000df00ff017b82 */ /* 0x000fe20000000800 */
[----:B------:R-:W0:Y:S07]  /*0010*/  S2R R4, SR_TID.Y ;  /* 0x0000000000047919 */ /* 0x000e2e0000002200 */
[----:B------:R-:W1:Y:S01]  /*0020*/  S2UR UR6, SR_CgaCtaId ;  /* 0x00000000000679c3 */ /* 0x000e620000008800 */
[----:B------:R-:W-:Y:S01]  /*0030*/  UMOV UR4, 0x400 ;  /* 0x0000040000047882 */ /* 0x000fe20000000000 */
[----:B------:R-:W2:Y:S01]  /*0040*/  LDCU UR7, c[0x0][0x39c] ;  /* 0x00007380ff0777ac */ /* 0x000ea20008000800 */
[----:B------:R-:W3:Y:S01]  /*0050*/  S2R R3, SR_TID.X ;  /* 0x0000000000037919 */ /* 0x000ee20000002100 */
[----:B------:R-:W-:Y:S01]  /*0060*/  HFMA2 R23, -RZ, RZ, 0, 0 ;  /* 0x00000000ff177431 */ /* 0x000fe200000001ff */
[----:B------:R-:W-:Y:S01]  /*0070*/  UIADD3 UR5, UPT, UPT, UR4, 0x100, URZ ;  /* 0x0000010004057890 */ /* 0x000fe2000fffe0ff */
[----:B------:R-:W4:Y:S01]  /*0080*/  S2R R5, SR_CTAID.Y ;  /* 0x0000000000057919 */ /* 0x000f220000002600 */
[----:B------:R-:W4:Y:S01]  /*0090*/  LDCU UR8, c[0x0][0x364] ;  /* 0x00006c80ff0877ac */ /* 0x000f220008000800 */
[----:B------:R-:W5:Y:S01]  /*00a0*/  S2R R10, SR_CTAID.X ;  /* 0x00000000000a7919 */ /* 0x000f620000002500 */
[----:B------:R-:W0:Y:S01]  /*00b0*/  LDCU.64 UR10, c[0x0][0x358] ;  /* 0x00006b00ff0a77ac */ /* 0x000e220008000a00 */
[----:B------:R-:W5:Y:S01]  /*00c0*/  S2R R8, SR_CTAID.Z ;  /* 0x0000000000087919 */ /* 0x000f620000002700 */
[----:B--2---:R-:W-:-:S02]  /*00d0*/  UISETP.GE.AND UP0, UPT, UR7, 0x8, UPT ;  /* 0x000000080700788c */ /* 0x004fc4000bf06270 */
[----:B-1----:R-:W-:Y:S02]  /*00e0*/  ULEA UR4, UR6, UR4, 0x18 ;  /* 0x0000000406047291 */ /* 0x002fe4000f8ec0ff */
[----:B------:R-:W-:-:S04]  /*00f0*/  ULEA UR5, UR6, UR5, 0x18 ;  /* 0x0000000506057291 */ /* 0x000fc8000f8ec0ff */
[----:B0-----:R-:W-:Y:S02]  /*0100*/  LEA R2, R4, UR4, 0x5 ;  /* 0x0000000404027c11 */ /* 0x001fe4000f8e28ff */
[----:B---3--:R-:W-:-:S03]  /*0110*/  LEA R6, R3, UR5, 0x5 ;  /* 0x0000000503067c11 */ /* 0x008fc6000f8e28ff */
[----:B------:R-:W0:Y:S01]  /*0120*/  LDCU UR4, c[0x0][0x360] ;  /* 0x00006c00ff0477ac */ /* 0x000e220008000800 */
[----:B------:R-:W-:Y:S02]  /*0130*/  LEA R0, R3, R2, 0x2 ;  /* 0x0000000203007211 */ /* 0x000fe400078e10ff */
[----:B------:R-:W-:Y:S01]  /*0140*/  LEA R7, R4, R6, 0x2 ;  /* 0x0000000604077211 */ /* 0x000fe200078e10ff */
[----:B----4-:R-:W-:Y:S02]  /*0150*/  IMAD R22, R5, UR8, R4 ;  /* 0x0000000805167c24 */ /* 0x010fe4000f8e0204 */
[----:B------:R1:W-:Y:S04]  /*0160*/  STS [R0], RZ ;  /* 0x000000ff00007388 */ /* 0x0003e80000000800 */
[----:B------:R1:W-:Y:S01]  /*0170*/  STS [R7], RZ ;  /* 0x000000ff07007388 */ /* 0x0003e20000000800 */
[----:B-----5:R-:W-:-:S02]  /*0180*/  IMAD R22, R8, UR8, R22 ;  /* 0x0000000808167c24 */ /* 0x020fc4000f8e0216 */
[----:B0-----:R-:W-:-:S04]  /*0190*/  IMAD R5, R10, UR4, R3 ;  /* 0x000000040a057c24 */ /* 0x001fc8000f8e0203 */
[----:B------:R-:W-:Y:S01]  /*01a0*/  IMAD R5, R8, UR8, R5 ;  /* 0x0000000808057c24 */ /* 0x000fe2000f8e0205 */
[----:B-1----:R-:W-:Y:S06]  /*01b0*/  BRA.U !UP0, `(.L_x_0) ;  /* 0x0000000908507547 */ /* 0x002fec000b800000 */
[----:B------:R-:W-:Y:S01]  /*01c0*/  ULOP3.LUT UR8, UR7, 0x7ffffff8, URZ, 0xc0, !UPT ;  /* 0x7ffffff807087892 */ /* 0x000fe2000f8ec0ff */
[----:B------:R-:W-:Y:S01]  /*01d0*/  LEA R8, R4, UR5, 0x5 ;  /* 0x0000000504087c11 */ /* 0x000fe2000f8e28ff */
[----:B------:R-:W-:Y:S01]  /*01e0*/  USHF.R.S32.HI UR4, URZ, 0x1f, UR7 ;  /* 0x0000001fff047899 */ /* 0x000fe20008011407 */
[C---:B------:R-:W-:Y:S01]  /*01f0*/  IMAD R6, R3.reuse, -0x1c, R6 ;  /* 0xffffffe403067824 */ /* 0x040fe200078e0206 */
[----:B------:R-:W-:Y:S01]  /*0200*/  UISETP.NE.AND UP0, UPT, UR8, 0x8, UPT ;  /* 0x000000080800788c */ /* 0x000fe2000bf05270 */
[----:B------:R-:W-:Y:S01]  /*0210*/  MOV R23, RZ ;  /* 0x000000ff00177202 */ /* 0x000fe20000000f00 */
[----:B------:R-:W-:Y:S01]  /*0220*/  ULEA.HI UR4, UR4, UR7, URZ, 0x3 ;  /* 0x0000000704047291 */ /* 0x000fe2000f8f18ff */
[----:B------:R-:W-:-:S03]  /*0230*/  LEA R7, R3, R8, 0x2 ;  /* 0x0000000803077211 */ /* 0x000fc600078e10ff */
[----:B------:R-:W-:-:S03]  /*0240*/  USHF.R.S32.HI UR6, URZ, 0x3, UR4 ;  /* 0x00000003ff067899 */ /* 0x000fc60008011404 */
[----:B------:R-:W-:Y:S01]  /*0250*/  UMOV UR4, URZ ;  /* 0x000000ff00047c82 */ /* 0x000fe20008000000 */
[----:B------:R-:W-:Y:S08]  /*0260*/  BRA.U !UP0, `(.L_x_1) ;  /* 0x0000000508707547 */ /* 0x000ff0000b800000 */
[----:B------:R-:W0:Y:S01]  /*0270*/  LDC R16, c[0x0][0x3a0] ;  /* 0x0000e800ff107b82 */ /* 0x000e220000000800 */
[----:B------:R-:W1:Y:S01]  /*0280*/  LDCU UR9, c[0x0][0x398] ;  /* 0x00007300ff0977ac */ /* 0x000e620008000800 */
[----:B------:R-:W-:Y:S01]  /*0290*/  IADD3 R8, PT, PT, R4, 0x8, RZ ;  /* 0x0000000804087810 */ /* 0x000fe20007ffe0ff */
[----:B------:R-:W-:Y:S01]  /*02a0*/  IMAD R20, R22, UR7, R3 ;  /* 0x0000000716147c24 */ /* 0x000fe2000f8e0203 */
[----:B------:R-:W-:Y:S01]  /*02b0*/  MOV R23, RZ ;  /* 0x000000ff00177202 */ /* 0x000fe20000000f00 */
[----:B------:R-:W2:Y:S01]  /*02c0*/  LDCU UR8, c[0x0][0x3a0] ;  /* 0x00007400ff0877ac */ /* 0x000ea20008000800 */
[----:B------:R-:W-:Y:S02]  /*02d0*/  MOV R17, R3 ;  /* 0x0000000300117202 */ /* 0x000fe40000000f00 */
[----:B------:R-:W-:Y:S01]  /*02e0*/  MOV R18, R4 ;  /* 0x0000000400127202 */ /* 0x000fe20000000f00 */
[----:B------:R-:W-:Y:S01]  /*02f0*/  ULOP3.LUT UR4, UR6, 0xffffffe, URZ, 0xc0, !UPT ;  /* 0x0ffffffe06047892 */ /* 0x000fe2000f8ec0ff */
[----:B------:R-:W-:Y:S01]  /*0300*/  IADD3 R20, PT, PT, R20, 0x8, RZ ;  /* 0x0000000814147810 */ /* 0x000fe20007ffe0ff */
[----:B------:R-:W3:Y:S02]  /*0310*/  LDCU UR5, c[0x0][0x39c] ;  /* 0x00007380ff0577ac */ /* 0x000ee40008000800 */
[----:B------:R-:W-:Y:S01]  /*0320*/  UIADD3 UR4, UPT, UPT, -UR4, URZ, URZ ;  /* 0x000000ff04047290 */ /* 0x000fe2000fffe1ff */
[----:B-1----:R-:W-:Y:S01]  /*0330*/  ISETP.GE.AND P1, PT, R22, UR9, PT ;  /* 0x0000000916007c0c */ /* 0x002fe2000bf26270 */
[----:B--2---:R-:W-:-:S02]  /*0340*/  IMAD R19, R8, UR8, R5 ;  /* 0x0000000808137c24 */ /* 0x004fc4000f8e0205 */
[----:B------:R-:W-:-:S10]  /*0350*/  IMAD R21, R4, UR8, R5 ;  /* 0x0000000804157c24 */ /* 0x000fd4000f8e0205 */
.L_x_2:
[----:B---3--:R-:W-:Y:S02]  /*0360*/  UMOV UR7, UR5 ;  /* 0x0000000500077c82 */ /* 0x008fe40008000000 */
[----:B------:R-:W-:-:S13]  /*0370*/  ISETP.GE.U32.OR P2, PT, R17, UR7, P1 ;  /* 0x0000000711007c0c */ /* 0x000fda0008f46470 */
[----:B------:R-:W1:Y:S01]  /*0380*/  @!P2 LDC.64 R8, c[0x0][0x380] ;  /* 0x0000e000ff08ab82 */ /* 0x000e620000000a00 */
[----:B------:R-:W-:-:S05]  /*0390*/  @!P2 IADD3 R11, PT, PT, R20, -0x8, RZ ;  /* 0xfffffff8140ba810 */ /* 0x000fca0007ffe0ff */
[----:B-1----:R-:W-:-:S05]  /*03a0*/  @!P2 IMAD.WIDE.U32 R10, R11, 0x4, R8 ;  /* 0x000000040b0aa825 */ /* 0x002fca00078e0008 */
[----:B------:R-:W2:Y:S01]  /*03b0*/  @!P2 LDG.E R13, desc[UR10][R10.64] ;  /* 0x0000000a0a0da981 */ /* 0x000ea2000c1e1900 */
[----:B0-----:R-:W-:-:S04]  /*03c0*/  ISETP.GE.AND P0, PT, R5, R16, PT ;  /* 0x000000100500720c */ /* 0x001fc80003f06270 */
[----:B------:R-:W-:-:S13]  /*03d0*/  ISETP.GE.U32.OR P3, PT, R18, UR7, P0 ;  /* 0x0000000712007c0c */ /* 0x000fda0008766470 */
[----:B------:R-:W0:Y:S02]  /*03e0*/  @!P3 LDC.64 R8, c[0x0][0x388] ;  /* 0x0000e200ff08bb82 */ /* 0x000e240000000a00 */
[----:B0-----:R-:W-:Y:S01]  /*03f0*/  @!P3 IMAD.WIDE.U32 R14, R21, 0x4, R8 ;  /* 0x00000004150eb825 */ /* 0x001fe200078e0008 */
[----:B--2---:R0:W-:Y:S05]  /*0400*/  @!P2 STS [R0], R13 ;  /* 0x0000000d0000a388 */ /* 0x0041ea0000000800 */
[----:B------:R-:W-:Y:S06]  /*0410*/  BAR.SYNC.DEFER_BLOCKING 0x0 ;  /* 0x0000000000007b1d */ /* 0x000fec0000010000 */
[----:B------:R-:W2:Y:S01]  /*0420*/  @!P3 LDG.E R14, desc[UR10][R14.64] ;  /* 0x0000000a0e0eb981 */ /* 0x000ea2000c1e1900 */
[----:B------:R-:W-:-:S04]  /*0430*/  IADD3 R12, PT, PT, R17, 0x8, RZ ;  /* 0x00000008110c7810 */ /* 0x000fc80007ffe0ff */
[----:B------:R-:W-:-:S13]  /*0440*/  ISETP.GE.U32.OR P2, PT, R12, UR7, P1 ;  /* 0x000000070c007c0c */ /* 0x000fda0008f46470 */
[----:B0-----:R-:W0:Y:S01]  /*0450*/  @!P2 LDC.64 R12, c[0x0][0x380] ;  /* 0x0000e000ff0cab82 */ /* 0x001e220000000a00 */
[----:B--2---:R-:W-:Y:S07]  /*0460*/  @!P3 STS [R7], R14 ;  /* 0x0000000e0700b388 */ /* 0x004fee0000000800 */
[----:B------:R-:W-:Y:S06]  /*0470*/  BAR.SYNC.DEFER_BLOCKING 0x0 ;  /* 0x0000000000007b1d */ /* 0x000fec0000010000 */
[----:B------:R-:W-:Y:S04]  /*0480*/  LDS R25, [R6] ;  /* 0x0000000006197984 */ /* 0x000fe80000000800 */
[----:B------:R-:W1:Y:S04]  /*0490*/  LDS.128 R8, [R2] ;  /* 0x0000000002087984 */ /* 0x000e680000000c00 */
[----:B------:R-:W2:Y:S04]  /*04a0*/  LDS R26, [R6+0x20] ;  /* 0x00002000061a7984 */ /* 0x000ea80000000800 */
[----:B------:R-:W3:Y:S04]  /*04b0*/  LDS R27, [R6+0x40] ;  /* 0x00004000061b7984 */ /* 0x000ee80000000800 */
[----:B------:R-:W4:Y:S04]  /*04c0*/  LDS R24, [R6+0x60] ;  /* 0x0000600006187984 */ /* 0x000f280000000800 */
[----:B------:R-:W-:Y:S01]  /*04d0*/  LDS R28, [R6+0xa0] ;  /* 0x0000a000061c7984 */ /* 0x000fe20000000800 */
[----:B-1----:R-:W-:-:S03]  /*04e0*/  IMAD R8, R8, R25, R23 ;  /* 0x0000001908087224 */ /* 0x002fc600078e0217 */
[----:B------:R-:W-:Y:S01]  /*04f0*/  LDS R25, [R6+0x80] ;  /* 0x0000800006197984 */ /* 0x000fe20000000800 */
[----:B--2---:R-:W-:-:S03]  /*0500*/  IMAD R9, R26, R9, R8 ;  /* 0x000000091a097224 */ /* 0x004fc600078e0208 */
[----:B------:R-:W-:Y:S01]  /*0510*/  LDS R23, [R6+0xc0] ;  /* 0x0000c00006177984 */ /* 0x000fe20000000800 */
[----:B---3--:R-:W-:Y:S02]  /*0520*/  IMAD R10, R27, R10, R9 ;  /* 0x0000000a1b0a7224 */ /* 0x008fe400078e0209 */
[----:B0-----:R-:W-:Y:S02]  /*0530*/  @!P2 IMAD.WIDE.U32 R8, R20, 0x4, R12 ;  /* 0x000000041408a825 */ /* 0x001fe400078e000c */
[----:B------:R-:W0:Y:S02]  /*0540*/  LDS.128 R12, [R2+0x10] ;  /* 0x00001000020c7984 */ /* 0x000e240000000c00 */
[----:B----4-:R-:W-:Y:S02]  /*0550*/  IMAD R29, R24, R11, R10 ;  /* 0x0000000b181d7224 */ /* 0x010fe400078e020a */
[----:B------:R-:W1:Y:S01]  /*0560*/  LDS R24, [R6+0xe0] ;  /* 0x0000e00006187984 */ /* 0x000e620000000800 */
[----:B------:R-:W-:Y:S06]  /*0570*/  BAR.SYNC.DEFER_BLOCKING 0x0 ;  /* 0x0000000000007b1d */ /* 0x000fec0000010000 */
[----:B------:R-:W2:Y:S01]  /*0580*/  @!P2 LDG.E R9, desc[UR10][R8.64] ;  /* 0x0000000a0809a981 */ /* 0x000ea2000c1e1900 */
[----:B------:R-:W-:-:S04]  /*0590*/  IADD3 R10, PT, PT, R18, 0x8, RZ ;  /* 0x00000008120a7810 */ /* 0x000fc80007ffe0ff */
[----:B------:R-:W-:-:S13]  /*05a0*/  ISETP.GE.U32.OR P0, PT, R10, UR7, P0 ;  /* 0x000000070a007c0c */ /* 0x000fda0008706470 */
[----:B------:R-:W3:Y:S02]  /*05b0*/  @!P0 LDC.64 R10, c[0x0][0x388] ;  /* 0x0000e200ff0a8b82 */ /* 0x000ee40000000a00 */
[----:B---3--:R-:W-:Y:S01]  /*05c0*/  @!P0 IMAD.WIDE.U32 R26, R19, 0x4, R10 ;  /* 0x00000004131a8825 */ /* 0x008fe200078e000a */
[----:B--2---:R-:W-:Y:S05]  /*05d0*/  @!P2 STS [R0], R9 ;  /* 0x000000090000a388 */ /* 0x004fea0000000800 */
[----:B------:R-:W-:Y:S06]  /*05e0*/  BAR.SYNC.DEFER_BLOCKING 0x0 ;  /* 0x0000000000007b1d */ /* 0x000fec0000010000 */
[----:B------:R-:W2:Y:S01]  /*05f0*/  @!P0 LDG.E R26, desc[UR10][R26.64] ;  /* 0x0000000a1a1a8981 */ /* 0x000ea2000c1e1900 */
[----:B0-----:R-:W-:Y:S01]  /*0600*/  IMAD R12, R12, R25, R29 ;  /* 0x000000190c0c7224 */ /* 0x001fe200078e021d */
[----:B------:R-:W-:Y:S01]  /*0610*/  UIADD3 UR4, UPT, UPT, UR4, 0x2, URZ ;  /* 0x0000000204047890 */ /* 0x000fe2000fffe0ff */
[----:B------:R-:W-:-:S02]  /*0620*/  IADD3 R17, PT, PT, R17, 0x10, RZ ;  /* 0x0000001011117810 */ /* 0x000fc40007ffe0ff */
[----:B------:R-:W-:Y:S01]  /*0630*/  IMAD R13, R28, R13, R12 ;  /* 0x0000000d1c0d7224 */ /* 0x000fe200078e020c */
[----:B------:R-:W-:Y:S01]  /*0640*/  UISETP.NE.AND UP0, UPT, UR4, URZ, UPT ;  /* 0x000000ff0400728c */ /* 0x000fe2000bf05270 */
[----:B------:R-:W-:Y:S02]  /*0650*/  IADD3 R18, PT, PT, R18, 0x10, RZ ;  /* 0x0000001012127810 */ /* 0x000fe40007ffe0ff */
[----:B------:R-:W-:Y:S01]  /*0660*/  IMAD R13, R23, R14, R13 ;  /* 0x0000000e170d7224 */ /* 0x000fe200078e020d */
[----:B------:R-:W-:Y:S02]  /*0670*/  LEA R21, R16, R21, 0x4 ;  /* 0x0000001510157211 */ /* 0x000fe400078e20ff */
[----:B------:R-:W-:Y:S01]  /*0680*/  IADD3 R20, PT, PT, R20, 0x10, RZ ;  /* 0x0000001014147810 */ /* 0x000fe20007ffe0ff */
[----:B-1----:R-:W-:Y:S01]  /*0690*/  IMAD R13, R24, R15, R13 ;  /* 0x0000000f180d7224 */ /* 0x002fe200078e020d */
[----:B------:R-:W-:Y:S01]  /*06a0*/  LEA R19, R16, R19, 0x4 ;  /* 0x0000001310137211 */ /* 0x000fe200078e20ff */
[----:B--2---:R-:W-:Y:S01]  /*06b0*/  @!P0 STS [R7], R26 ;  /* 0x0000001a07008388 */ /* 0x004fe20000000800 */
[----:B------:R-:W-:Y:S06]  /*06c0*/  BAR.SYNC.DEFER_BLOCKING 0x0 ;  /* 0x0000000000007b1d */ /* 0x000fec0000010000 */
[----:B------:R-:W-:Y:S04]  /*06d0*/  LDS R29, [R6] ;  /* 0x00000000061d7984 */ /* 0x000fe80000000800 */
[----:B------:R-:W0:Y:S04]  /*06e0*/  LDS.128 R8, [R2] ;  /* 0x0000000002087984 */ /* 0x000e280000000c00 */
[----:B------:R-:W1:Y:S04]  /*06f0*/  LDS R12, [R6+0x20] ;  /* 0x00002000060c7984 */ /* 0x000e680000000800 */
[----:B------:R-:W2:Y:S04]  /*0700*/  LDS R25, [R6+0x40] ;  /* 0x0000400006197984 */ /* 0x000ea80000000800 */
[----:B------:R-:W-:Y:S04]  /*0710*/  LDS R23, [R6+0x80] ;  /* 0x0000800006177984 */ /* 0x000fe80000000800 */
[----:B------:R-:W-:Y:S01]  /*0720*/  LDS R24, [R6+0xa0] ;  /* 0x0000a00006187984 */ /* 0x000fe20000000800 */
[----:B0-----:R-:W-:-:S03]  /*0730*/  IMAD R29, R8, R29, R13 ;  /* 0x0000001d081d7224 */ /* 0x001fc600078e020d */
[----:B------:R-:W0:Y:S01]  /*0740*/  LDS R8, [R6+0x60] ;  /* 0x0000600006087984 */ /* 0x000e220000000800 */
[----:B-1----:R-:W-:-:S03]  /*0750*/  IMAD R9, R12, R9, R29 ;  /* 0x000000090c097224 */ /* 0x002fc600078e021d */
[----:B------:R-:W1:Y:S01]  /*0760*/  LDS.128 R12, [R2+0x10] ;  /* 0x00001000020c7984 */ /* 0x000e620000000c00 */
[----:B--2---:R-:W-:-:S03]  /*0770*/  IMAD R9, R25, R10, R9 ;  /* 0x0000000a19097224 */ /* 0x004fc600078e0209 */
[----:B------:R-:W2:Y:S04]  /*0780*/  LDS R10, [R6+0xc0] ;  /* 0x0000c000060a7984 */ /* 0x000ea80000000800 */
[----:B------:R-:W3:Y:S01]  /*0790*/  LDS R25, [R6+0xe0] ;  /* 0x0000e00006197984 */ /* 0x000ee20000000800 */
[----:B0-----:R-:W-:-:S04]  /*07a0*/  IMAD R9, R8, R11, R9 ;  /* 0x0000000b08097224 */ /* 0x001fc800078e0209 */
[----:B-1----:R-:W-:-:S04]  /*07b0*/  IMAD R9, R12, R23, R9 ;  /* 0x000000170c097224 */ /* 0x002fc800078e0209 */
[----:B------:R-:W-:-:S04]  /*07c0*/  IMAD R9, R24, R13, R9 ;  /* 0x0000000d18097224 */ /* 0x000fc800078e0209 */
[----:B--2---:R-:W-:-:S04]  /*07d0*/  IMAD R10, R10, R14, R9 ;  /* 0x0000000e0a0a7224 */ /* 0x004fc800078e0209 */
[----:B---3--:R-:W-:Y:S01]  /*07e0*/  IMAD R23, R25, R15, R10 ;  /* 0x0000000f19177224 */ /* 0x008fe200078e020a */
[----:B------:R-:W-:Y:S06]  /*07f0*/  BAR.SYNC.DEFER_BLOCKING 0x0 ;  /* 0x0000000000007b1d */ /* 0x000fec0000010000 */
[----:B------:R-:W-:Y:S05]  /*0800*/  BRA.U UP0, `(.L_x_2) ;  /* 0xfffffff900d47547 */ /* 0x000fea000b83ffff */
[----:B------:R-:W-:-:S04]  /*0810*/  USHF.L.U32 UR4, UR6, 0x3, URZ ;  /* 0x0000000306047899 */ /* 0x000fc800080006ff */
[----:B------:R-:W-:-:S12]  /*0820*/  ULOP3.LUT UR4, UR4, 0x7ffffff0, URZ, 0xc0, !UPT ;  /* 0x7ffffff004047892 */ /* 0x000fd8000f8ec0ff */
.L_x_1:
[----:B------:R-:W-:-:S04]  /*0830*/  ULOP3.LUT UR5, UR6, 0x1, URZ, 0xc0, !UPT ;  /* 0x0000000106057892 */ /* 0x000fc8000f8ec0ff */
[----:B------:R-:W-:-:S09]  /*0840*/  UISETP.NE.U32.AND UP0, UPT, UR5, 0x1, UPT ;  /* 0x000000010500788c */ /* 0x000fd2000bf05070 */
[----:B------:R-:W-:Y:S05]  /*0850*/  BRA.U UP0, `(.L_x_0) ;  /* 0x0000000100a87547 */ /* 0x000fea000b800000 */
[----:B------:R-:W0:Y:S01]  /*0860*/  LDCU UR5, c[0x0][0x398] ;  /* 0x00007300ff0577ac */ /* 0x000e220008000800 */
[----:B------:R-:W-:-:S04]  /*0870*/  IADD3 R3, PT, PT, R3, UR4, RZ ;  /* 0x0000000403037c10 */ /* 0x000fc8000fffe0ff */
[----:B------:R-:W-:-:S04]  /*0880*/  ISETP.GE.U32.AND P0, PT, R3, UR7, PT ;  /* 0x0000000703007c0c */ /* 0x000fc8000bf06070 */
[----:B0-----:R-:W-:Y:S01]  /*0890*/  ISETP.GE.OR P0, PT, R22, UR5, P0 ;  /* 0x0000000516007c0c */ /* 0x001fe20008706670 */
[----:B------:R-:W0:-:S12]  /*08a0*/  LDCU UR5, c[0x0][0x3a0] ;  /* 0x00007400ff0577ac */ /* 0x000e180008000800 */
[----:B------:R-:W1:Y:S01]  /*08b0*/  @!P0 LDC.64 R8, c[0x0][0x380] ;  /* 0x0000e000ff088b82 */ /* 0x000e620000000a00 */
[----:B------:R-:W-:-:S04]  /*08c0*/  @!P0 IMAD R3, R22, UR7, R3 ;  /* 0x0000000716038c24 */ /* 0x000fc8000f8e0203 */
[----:B-1----:R-:W-:-:S06]  /*08d0*/  @!P0 IMAD.WIDE.U32 R8, R3, 0x4, R8 ;  /* 0x0000000403088825 */ /* 0x002fcc00078e0008 */
[----:B------:R-:W2:Y:S01]  /*08e0*/  @!P0 LDG.E R9, desc[UR10][R8.64] ;  /* 0x0000000a08098981 */ /* 0x000ea2000c1e1900 */
[----:B------:R-:W-:Y:S01]  /*08f0*/  IADD3 R4, PT, PT, R4, UR4, RZ ;  /* 0x0000000404047c10 */ /* 0x000fe2000fffe0ff */
[----:B------:R-:W-:Y:S03]  /*0900*/  BSSY.RECONVERGENT B0, `(.L_x_3) ;  /* 0x000000b000007945 */ /* 0x000fe60003800200 */
[----:B------:R-:W-:-:S04]  /*0910*/  ISETP.GE.U32.AND P1, PT, R4, UR7, PT ;  /* 0x0000000704007c0c */ /* 0x000fc8000bf26070 */
[----:B0-----:R-:W-:Y:S01]  /*0920*/  ISETP.GE.OR P1, PT, R5, UR5, P1 ;  /* 0x0000000505007c0c */ /* 0x001fe20008f26670 */
[----:B--2---:R0:W-:Y:S01]  /*0930*/  @!P0 STS [R0], R9 ;  /* 0x0000000900008388 */ /* 0x0041e20000000800 */
[----:B------:R-:W-:Y:S11]  /*0940*/  BAR.SYNC.DEFER_BLOCKING 0x0 ;  /* 0x0000000000007b1d */ /* 0x000ff60000010000 */
[----:B------:R-:W-:Y:S05]  /*0950*/  @P1 BRA `(.L_x_4) ;  /* 0x0000000000141947 */ /* 0x000fea0003800000 */
[----:B0-----:R-:W0:Y:S01]  /*0960*/  LDC.64 R8, c[0x0][0x388] ;  /* 0x0000e200ff087b82 */ /* 0x001e220000000a00 */
[----:B------:R-:W-:-:S04]  /*0970*/  IMAD R3, R4, UR5, R5 ;  /* 0x0000000504037c24 */ /* 0x000fc8000f8e0205 */
[----:B0-----:R-:W-:-:S06]  /*0980*/  IMAD.WIDE.U32 R8, R3, 0x4, R8 ;  /* 0x0000000403087825 */ /* 0x001fcc00078e0008 */
[----:B------:R-:W2:Y:S04]  /*0990*/  LDG.E R8, desc[UR10][R8.64] ;  /* 0x0000000a08087981 */ /* 0x000ea8000c1e1900 */
[----:B--2---:R1:W-:Y:S02]  /*09a0*/  STS [R7], R8 ;  /* 0x0000000807007388 */ /* 0x0043e40000000800 */
.L_x_4:
[----:B------:R-:W-:Y:S05]  /*09b0*/  BSYNC.RECONVERGENT B0 ;  /* 0x0000000000007941 */ /* 0x000fea0003800200 */
.L_x_3:
[----:B------:R-:W-:Y:S06]  /*09c0*/  BAR.SYNC.DEFER_BLOCKING 0x0 ;  /* 0x0000000000007b1d */ /* 0x000fec0000010000 */
[----:B0-----:R-:W-:Y:S04]  /*09d0*/  LDS R0, [R6] ;  /* 0x0000000006007984 */ /* 0x001fe80000000800 */
[----:B-1----:R-:W0:Y:S04]  /*09e0*/  LDS.128 R8, [R2] ;  /* 0x0000000002087984 */ /* 0x002e280000000c00 */
[----:B------:R-:W1:Y:S04]  /*09f0*/  LDS R3, [R6+0x20] ;  /* 0x0000200006037984 */ /* 0x000e680000000800 */
[----:B------:R-:W2:Y:S04]  /*0a00*/  LDS R4, [R6+0x40] ;  /* 0x0000400006047984 */ /* 0x000ea80000000800 */
[----:B------:R-:W3:Y:S04]  /*0a10*/  LDS R7, [R6+0x60] ;  /* 0x0000600006077984 */ /* 0x000ee80000000800 */
[----:B------:R-:W-:Y:S04]  /*0a20*/  LDS R16, [R6+0x80] ;  /* 0x0000800006107984 */ /* 0x000fe80000000800 */
[----:B------:R-:W4:Y:S04]  /*0a30*/  LDS.128 R12, [R2+0x10] ;  /* 0x00001000020c7984 */ /* 0x000f280000000c00 */
[----:B------:R-:W5:Y:S04]  /*0a40*/  LDS R17, [R6+0xa0] ;  /* 0x0000a00006117984 */ /* 0x000f680000000800 */
[----:B------:R-:W5:Y:S04]  /*0a50*/  LDS R18, [R6+0xc0] ;  /* 0x0000c00006127984 */ /* 0x000f680000000800 */
[----:B------:R-:W5:Y:S01]  /*0a60*/  LDS R19, [R6+0xe0] ;  /* 0x0000e00006137984 */ /* 0x000f620000000800 */
[----:B0-----:R-:W-:-:S04]  /*0a70*/  IMAD R0, R8, R0, R23 ;  /* 0x0000000008007224 */ /* 0x001fc800078e0217 */
[----:B-1----:R-:W-:-:S04]  /*0a80*/  IMAD R3, R3, R9, R0 ;  /* 0x0000000903037224 */ /* 0x002fc800078e0200 */
[----:B--2---:R-:W-:-:S04]  /*0a90*/  IMAD R4, R4, R10, R3 ;  /* 0x0000000a04047224 */ /* 0x004fc800078e0203 */
[----:B---3--:R-:W-:-:S04]  /*0aa0*/  IMAD R7, R7, R11, R4 ;  /* 0x0000000b07077224 */ /* 0x008fc800078e0204 */
[----:B----4-:R-:W-:-:S04]  /*0ab0*/  IMAD R12, R12, R16, R7 ;  /* 0x000000100c0c7224 */ /* 0x010fc800078e0207 */
[----:B-----5:R-:W-:-:S04]  /*0ac0*/  IMAD R13, R17, R13, R12 ;  /* 0x0000000d110d7224 */ /* 0x020fc800078e020c */
[----:B------:R-:W-:-:S04]  /*0ad0*/  IMAD R14, R18, R14, R13 ;  /* 0x0000000e120e7224 */ /* 0x000fc800078e020d */
[----:B------:R-:W-:Y:S01]  /*0ae0*/  IMAD R23, R19, R15, R14 ;  /* 0x0000000f13177224 */ /* 0x000fe200078e020e */
[----:B------:R-:W-:Y:S06]  /*0af0*/  BAR.SYNC.DEFER_BLOCKING 0x0 ;  /* 0x0000000000007b1d */ /* 0x000fec0000010000 */
.L_x_0:
[----:B------:R-:W0:Y:S01]  /*0b00*/  LDCU UR4, c[0x0][0x3a0] ;  /* 0x00007400ff0477ac */ /* 0x000e220008000800 */
[----:B------:R-:W1:Y:S01]  /*0b10*/  LDCU UR5, c[0x0][0x398] ;  /* 0x00007300ff0577ac */ /* 0x000e620008000800 */
[----:B0-----:R-:W-:-:S04]  /*0b20*/  ISETP.GE.AND P0, PT, R5, UR4, PT ;  /* 0x0000000405007c0c */ /* 0x001fc8000bf06270 */
[----:B-1----:R-:W-:-:S13]  /*0b30*/  ISETP.GE.OR P0, PT, R22, UR5, P0 ;  /* 0x0000000516007c0c */ /* 0x002fda0008706670 */
[----:B------:R-:W-:Y:S05]  /*0b40*/  @P0 EXIT ;  /* 0x000000000000094d */ /* 0x000fea0003800000 */
[----:B------:R-:W0:Y:S01]  /*0b50*/  LDC.64 R2, c[0x0][0x390] ;  /* 0x0000e400ff027b82 */ /* 0x000e220000000a00 */
[----:B------:R-:W-:-:S04]  /*0b60*/  IMAD R5, R22, UR4, R5 ;  /* 0x0000000416057c24 */ /* 0x000fc8000f8e0205 */
[----:B0-----:R-:W-:-:S05]  /*0b70*/  IMAD.WIDE R2, R5, 0x4, R2 ;  /* 0x0000000405027825 */ /* 0x001fca00078e0202 */
[----:B------:R-:W-:Y:S01]  /*0b80*/  STG.E desc[UR10][R2.64], R23 ;  /* 0x0000001702007986 */ /* 0x000fe2000c10190a */
[----:B------:R-:W-:Y:S05]  /*0b90*/  EXIT ;  /* 0x000000000000794d */ /* 0x000fea0003800000 */
.L_x_5:
[----:B------:R-:W-:-:S00]  /*0ba0*/  BRA `(.L_x_5) ;  /* 0xfffffffc00fc7947 */ /* 0x000fc0000383ffff */
[----:B------:R-:W-:-:S00]  /*0bb0*/  NOP ;  /* 0x0000000000007918 */ /* 0x000fc00000000000 */
        /* <DEDUP_REMOVED lines=12> */
.L_x_6:


//--------------------- .nv.shared._Z15gpu_matrix_multPiS_S_iii --------------------------
	.section	.nv.shared._Z15gpu_matrix_multPiS_S_iii,"aw",@nobits
	.sectionflags	@""
	.align	4
.nv.shared._Z15gpu_matrix_multPiS_S_iii:
	.zero		1536


//--------------------- .nv.shared.reserved.0     --------------------------
	.section	.nv.shared.reserved.0,"aw",@nobits
	.weak		__nv_reservedSMEM_offset_0_alias
	.size		__nv_reservedSMEM_offset_0_alias, 0, 64
	.other		__nv_reservedSMEM_offset_0_alias,@"STO_CUDA_RESERVED_SHARED STV_DEFAULT"
__nv_reservedSMEM_offset_0_alias:
	.zero		0
	.zero		64


//--------------------- .nv.constant0._Z15gpu_matrix_multPiS_S_iii --------------------------
	.section	.nv.constant0._Z15gpu_matrix_multPiS_S_iii,"a",@progbits
	.sectionflags	@""
	.align	4
.nv.constant0._Z15gpu_matrix_multPiS_S_iii:
	.zero		932


//--------------------- SYMBOLS --------------------------

	.type		.nv.reservedSmem.offset0,@object
	.size		.nv.reservedSmem.offset0,0x4
	.type		.nv.reservedSmem.cap,@object
	.size		.nv.reservedSmem.cap,0x4
